	.headerflags	@"EF_CUDA_TEXMODE_UNIFIED EF_CUDA_64BIT_ADDRESS EF_CUDA_ACCELERATORS EF_CUDA_SM90 EF_CUDA_VIRTUAL_SM(EF_CUDA_SM90)"
	.elftype	@"ET_EXEC"


//--------------------- .nv.info                  --------------------------
	.section	.nv.info,"",@"SHT_CUDA_INFO"
	.align	4


	//----- nvinfo : EIATTR_REGCOUNT
	.align		4
        /*0000*/ 	.byte	0x04, 0x2f
        /*0002*/ 	.short	(.L_1 - .L_0)
	.align		4
.L_0:
        /*0004*/ 	.word	index@(triton_per_fused_mean_25)
        /*0008*/ 	.word	0x00000017


	//----- nvinfo : EIATTR_MIN_STACK_SIZE
	.align		4
.L_1:
        /*000c*/ 	.byte	0x04, 0x12
        /*000e*/ 	.short	(.L_3 - .L_2)
	.align		4
.L_2:
        /*0010*/ 	.word	index@(triton_per_fused_mean_25)
        /*0014*/ 	.word	0x00000000


	//----- nvinfo : EIATTR_FRAME_SIZE
	.align		4
.L_3:
        /*0018*/ 	.byte	0x04, 0x11
        /*001a*/ 	.short	(.L_5 - .L_4)
	.align		4
.L_4:
        /*001c*/ 	.word	index@(triton_per_fused_mean_25)
        /*0020*/ 	.word	0x00000000


	//----- nvinfo : EIATTR_MIN_STACK_SIZE
	.align		4
.L_5:
        /*0024*/ 	.byte	0x04, 0x12
        /*0026*/ 	.short	(.L_7 - .L_6)
	.align		4
.L_6:
        /*0028*/ 	.word	index@(triton_per_fused_mean_25)
        /*002c*/ 	.word	0x00000000
.L_7:


//--------------------- .nv.info.triton_per_fused_mean_25 --------------------------
	.section	.nv.info.triton_per_fused_mean_25,"",@"SHT_CUDA_INFO"
	.sectionflags	@""
	.align	4


	//----- nvinfo : EIATTR_CUDA_API_VERSION
	.align		4
        /*0000*/ 	.byte	0x04, 0x37
        /*0002*/ 	.short	(.L_9 - .L_8)
.L_8:
        /*0004*/ 	.word	0x0000007c


	//----- nvinfo : EIATTR_KPARAM_INFO
	.align		4
.L_9:
        /*0008*/ 	.byte	0x04, 0x17
        /*000a*/ 	.short	(.L_11 - .L_10)
.L_10:
        /*000c*/ 	.word	0x00000000
        /*0010*/ 	.short	0x0003
        /*0012*/ 	.short	0x0014
        /*0014*/ 	.byte	0x00, 0xf0, 0x11, 0x00


	//----- nvinfo : EIATTR_KPARAM_INFO
	.align		4
.L_11:
        /*0018*/ 	.byte	0x04, 0x17
        /*001a*/ 	.short	(.L_13 - .L_12)
.L_12:
        /*001c*/ 	.word	0x00000000
        /*0020*/ 	.short	0x0002
        /*0022*/ 	.short	0x0010
        /*0024*/ 	.byte	0x00, 0xf0, 0x11, 0x00


	//----- nvinfo : EIATTR_KPARAM_INFO
	.align		4
.L_13:
        /*0028*/ 	.byte	0x04, 0x17
        /*002a*/ 	.short	(.L_15 - .L_14)
.L_14:
        /*002c*/ 	.word	0x00000000
        /*0030*/ 	.short	0x0001
        /*0032*/ 	.short	0x0008
        /*0034*/ 	.byte	0x00, 0xf4, 0x21, 0x00


	//----- nvinfo : EIATTR_KPARAM_INFO
	.align		4
.L_15:
        /*0038*/ 	.byte	0x04, 0x17
        /*003a*/ 	.short	(.L_17 - .L_16)
.L_16:
        /*003c*/ 	.word	0x00000000
        /*0040*/ 	.short	0x0000
        /*0042*/ 	.short	0x0000
        /*0044*/ 	.byte	0x00, 0xf4, 0x21, 0x00


	//----- nvinfo : EIATTR_SPARSE_MMA_MASK
	.align		4
.L_17:
        /*0048*/ 	.byte	0x03, 0x50
        /*004a*/ 	.short	0x0000


	//----- nvinfo : EIATTR_MAXREG_COUNT
	.align		4
        /*004c*/ 	.byte	0x03, 0x1b
        /*004e*/ 	.short	0x00ff


	//----- nvinfo : EIATTR_COOP_GROUP_MASK_REGIDS
	.align		4
        /*0050*/ 	.byte	0x04, 0x29
        /*0052*/ 	.short	(.L_19 - .L_18)


	//   ....[0]....
.L_18:
        /*0054*/ 	.word	0xffffffff


	//   ....[1]....
        /*0058*/ 	.word	0xffffffff


	//   ....[2]....
        /*005c*/ 	.word	0xffffffff


	//   ....[3]....
        /*0060*/ 	.word	0xffffffff


	//   ....[4]....
        /*0064*/ 	.word	0xffffffff


	//   ....[5]....
        /*0068*/ 	.word	0xffffffff


	//   ....[6]....
        /*006c*/ 	.word	0xffffffff


	//   ....[7]....
        /*0070*/ 	.word	0xffffffff


	//   ....[8]....
        /*0074*/ 	.word	0xffffffff


	//   ....[9]....
        /*0078*/ 	.word	0xffffffff


	//   ....[10]....
        /*007c*/ 	.word	0xffffffff


	//   ....[11]....
        /*0080*/ 	.word	0xffffffff


	//----- nvinfo : EIATTR_COOP_GROUP_INSTR_OFFSETS
	.align		4
.L_19:
        /*0084*/ 	.byte	0x04, 0x28
        /*0086*/ 	.short	(.L_21 - .L_20)


	//   ....[0]....
.L_20:
        /*0088*/ 	.word	0x000002e0


	//   ....[1]....
        /*008c*/ 	.word	0x000002f0


	//   ....[2]....
        /*0090*/ 	.word	0x00000300


	//   ....[3]....
        /*0094*/ 	.word	0x00000310


	//   ....[4]....
        /*0098*/ 	.word	0x00000340


	//   ....[5]....
        /*009c*/ 	.word	0x00000370


	//   ....[6]....
        /*00a0*/ 	.word	0x00000380


	//   ....[7]....
        /*00a4*/ 	.word	0x00000390


	//   ....[8]....
        /*00a8*/ 	.word	0x000003d0


	//   ....[9]....
        /*00ac*/ 	.word	0x000003f0


	//   ....[10]....
        /*00b0*/ 	.word	0x00000400


	//   ....[11]....
        /*00b4*/ 	.word	0x00000410


	//----- nvinfo : EIATTR_EXIT_INSTR_OFFSETS
	.align		4
.L_21:
        /*00b8*/ 	.byte	0x04, 0x1c
        /*00ba*/ 	.short	(.L_23 - .L_22)


	//   ....[0]....
.L_22:
        /*00bc*/ 	.word	0x00000570


	//   ....[1]....
        /*00c0*/ 	.word	0x00000630


	//----- nvinfo : EIATTR_REQNTID
	.align		4
.L_23:
        /*00c4*/ 	.byte	0x04, 0x10
        /*00c6*/ 	.short	(.L_25 - .L_24)
.L_24:
        /*00c8*/ 	.word	0x00000100
        /*00cc*/ 	.word	0x00000001
        /*00d0*/ 	.word	0x00000001


	//----- nvinfo : EIATTR_CBANK_PARAM_SIZE
	.align		4
.L_25:
        /*00d4*/ 	.byte	0x03, 0x19
        /*00d6*/ 	.short	0x0018


	//----- nvinfo : EIATTR_PARAM_CBANK
	.align		4
        /*00d8*/ 	.byte	0x04, 0x0a
        /*00da*/ 	.short	(.L_27 - .L_26)
	.align		4
.L_26:
        /*00dc*/ 	.word	index@(.nv.constant0.triton_per_fused_mean_25)
        /*00e0*/ 	.short	0x0210
        /*00e2*/ 	.short	0x0018


	//----- nvinfo : EIATTR_SW_WAR
	.align		4
.L_27:
        /*00e4*/ 	.byte	0x04, 0x36
        /*00e6*/ 	.short	(.L_29 - .L_28)
.L_28:
        /*00e8*/ 	.word	0x00000008
.L_29:


//--------------------- .nv.callgraph             --------------------------
	.section	.nv.callgraph,"",@"SHT_CUDA_CALLGRAPH"
	.align	4
	.sectionentsize	8
	.align		4
        /*0000*/ 	.word	0x00000000
	.align		4
        /*0004*/ 	.word	0xffffffff
	.align		4
        /*0008*/ 	.word	0x00000000
	.align		4
        /*000c*/ 	.word	0xfffffffe
	.align		4
        /*0010*/ 	.word	0x00000000
	.align		4
        /*0014*/ 	.word	0xfffffffd
	.align		4
        /*0018*/ 	.word	0x00000000
	.align		4
        /*001c*/ 	.word	0xfffffffc


//--------------------- .text.triton_per_fused_mean_25 --------------------------
	.section	.text.triton_per_fused_mean_25,"ax",@progbits
	.sectionflags	@"SHF_BARRIERS=1"
	.align	128
        .global         triton_per_fused_mean_25
        .type           triton_per_fused_mean_25,@function
        .size           triton_per_fused_mean_25,(.L_x_1 - triton_per_fused_mean_25)
        .other          triton_per_fused_mean_25,@"STO_CUDA_ENTRY STV_DEFAULT"
triton_per_fused_mean_25:
.text.triton_per_fused_mean_25:
[----:B------:R-:W0:Y:S02]  /*0000*/  LDC R1, c[0x0][0x28] ;  /* 0x00000a00ff017b82 */ /* 0x000e240000000800 */
[----:B------:R-:W1:Y:S01]  /*0010*/  S2R R0, SR_CTAID.X ;  /* 0x0000000000007919 */ /* 0x000e620000002500 */
[----:B------:R-:W2:Y:S01]  /*0020*/  LDC.64 R4, c[0x0][0x210] ;  /* 0x00008400ff047b82 */ /* 0x000ea20000000a00 */
[----:B------:R-:W-:Y:S01]  /*0030*/  ULDC.64 UR6, c[0x0][0x208] ;  /* 0x0000820000067ab9 */ /* 0x000fe20000000a00 */
[----:B------:R-:W3:Y:S01]  /*0040*/  S2R R3, SR_TID.X ;  /* 0x0000000000037919 */ /* 0x000ee20000002100 */
[----:B-1----:R-:W-:Y:S02]  /*0050*/  SHF.L.U32 R2, R0, 0x7, RZ ;  /* 0x0000000700027819 */ /* 0x002fe400000006ff */
[----:B------:R-:W-:Y:S02]  /*0060*/  SHF.R.S32.HI R0, RZ, 0x18, R0 ;  /* 0x00000018ff007819 */ /* 0x000fe40000011400 */
[----:B---3--:R-:W-:Y:S02]  /*0070*/  SHF.L.U32 R15, R3, 0x2, RZ ;  /* 0x00000002030f7819 */ /* 0x008fe400000006ff */
[----:B------:R-:W-:-:S02]  /*0080*/  SGXT R0, R0, 0x1 ;  /* 0x000000010000781a */ /* 0x000fc40000000200 */
[----:B------:R-:W-:Y:S02]  /*0090*/  LOP3.LUT R7, R2, 0x7c, R15, 0xf8, !PT ;  /* 0x0000007c02077812 */ /* 0x000fe400078ef80f */
[----:B------:R-:W-:Y:S02]  /*00a0*/  SHF.L.U32 R8, R3, 0x5, RZ ;  /* 0x0000000503087819 */ /* 0x000fe400000006ff */
[----:B------:R-:W-:Y:S02]  /*00b0*/  LEA.HI R6, R0, R7, RZ, 0xa ;  /* 0x0000000700067211 */ /* 0x000fe400078f50ff */
[----:B------:R-:W-:-:S03]  /*00c0*/  LOP3.LUT R8, R8, 0x1c00, RZ, 0xc0, !PT ;  /* 0x00001c0008087812 */ /* 0x000fc600078ec0ff */
[C---:B------:R-:W-:Y:S01]  /*00d0*/  IMAD.SHL.U32 R9, R6.reuse, 0x10, RZ ;  /* 0x0000001006097824 */ /* 0x040fe200078e00ff */
[----:B------:R-:W-:-:S04]  /*00e0*/  LOP3.LUT R6, R6, 0xfffffc00, RZ, 0xc0, !PT ;  /* 0xfffffc0006067812 */ /* 0x000fc800078ec0ff */
[----:B------:R-:W-:-:S04]  /*00f0*/  LOP3.LUT R9, R9, 0xffffc000, RZ, 0xc0, !PT ;  /* 0xffffc00009097812 */ /* 0x000fc800078ec0ff */
[----:B------:R-:W-:-:S05]  /*0100*/  IADD3 R9, R9, R7, -R6 ;  /* 0x0000000709097210 */ /* 0x000fca0007ffe806 */
[----:B------:R-:W-:-:S04]  /*0110*/  IMAD.IADD R9, R8, 0x1, R9 ;  /* 0x0000000108097824 */ /* 0x000fc800078e0209 */
[----:B--2---:R-:W-:Y:S01]  /*0120*/  IMAD.WIDE R6, R9, 0x4, R4 ;  /* 0x0000000409067825 */ /* 0x004fe200078e0204 */
[----:B------:R-:W-:-:S05]  /*0130*/  IADD3 R11, R9, 0x2000, RZ ;  /* 0x00002000090b7810 */ /* 0x000fca0007ffe0ff */
[----:B------:R-:W-:Y:S02]  /*0140*/  IMAD.WIDE R8, R11, 0x4, R4 ;  /* 0x000000040b087825 */ /* 0x000fe400078e0204 */
[----:B------:R-:W2:Y:S04]  /*0150*/  LDG.E.128 R4, desc[UR6][R6.64] ;  /* 0x0000000606047981 */ /* 0x000ea8000c1e1d00 */
[----:B------:R-:W2:Y:S01]  /*0160*/  LDG.E.128 R8, desc[UR6][R8.64] ;  /* 0x0000000608087981 */ /* 0x000ea2000c1e1d00 */
[----:B------:R-:W1:Y:S01]  /*0170*/  S2UR UR5, SR_CgaCtaId ;  /* 0x00000000000579c3 */ /* 0x000e620000008800 */
[----:B------:R-:W-:Y:S01]  /*0180*/  LOP3.LUT R17, R15, 0x7c, RZ, 0xc0, !PT ;  /* 0x0000007c0f117812 */ /* 0x000fe200078ec0ff */
[----:B------:R-:W-:Y:S01]  /*0190*/  UMOV UR4, 0x400 ;  /* 0x0000040000047882 */ /* 0x000fe20000000000 */
[----:B------:R-:W-:-:S02]  /*01a0*/  SHF.R.U32.HI R19, RZ, 0x3, R3 ;  /* 0x00000003ff137819 */ /* 0x000fc40000011603 */
[----:B------:R-:W-:Y:S01]  /*01b0*/  ISETP.GE.AND P0, PT, R3, 0x400, PT ;  /* 0x000004000300780c */ /* 0x000fe20003f06270 */
[----:B------:R-:W-:-:S05]  /*01c0*/  IMAD.SHL.U32 R18, R17, 0x20, RZ ;  /* 0x0000002011127824 */ /* 0x000fca00078e00ff */
[----:B------:R-:W-:Y:S01]  /*01d0*/  LOP3.LUT R19, R18, 0x1c, R19, 0xf8, !PT ;  /* 0x0000001c12137812 */ /* 0x000fe200078ef813 */
[----:B-1----:R-:W-:Y:S01]  /*01e0*/  UPRMT UR4, UR5, 0x654, UR4 ;  /* 0x0000065405047896 */ /* 0x002fe20008000004 */
[----:B--2---:R-:W-:Y:S01]  /*01f0*/  FADD R4, R4, R8 ;  /* 0x0000000804047221 */ /* 0x004fe20000000000 */
[----:B------:R-:W-:Y:S01]  /*0200*/  FADD R5, R5, R9 ;  /* 0x0000000905057221 */ /* 0x000fe20000000000 */
[----:B------:R-:W-:Y:S01]  /*0210*/  FADD R6, R6, R10 ;  /* 0x0000000a06067221 */ /* 0x000fe20000000000 */
[----:B------:R-:W-:-:S05]  /*0220*/  FADD R7, R7, R11 ;  /* 0x0000000b07077221 */ /* 0x000fca0000000000 */
[----:B------:R-:W-:Y:S04]  /*0230*/  STS [R19+UR4], R4 ;  /* 0x0000000413007988 */ /* 0x000fe80008000804 */
[----:B------:R-:W-:Y:S04]  /*0240*/  STS [R19+UR4+0x20], R5 ;  /* 0x0000200513007988 */ /* 0x000fe80008000804 */
[----:B------:R-:W-:Y:S04]  /*0250*/  STS [R19+UR4+0x40], R6 ;  /* 0x0000400613007988 */ /* 0x000fe80008000804 */
[----:B------:R-:W-:Y:S01]  /*0260*/  STS [R19+UR4+0x60], R7 ;  /* 0x0000600713007988 */ /* 0x000fe20008000804 */
[----:B------:R-:W-:Y:S06]  /*0270*/  BAR.SYNC.DEFER_BLOCKING 0x0 ;  /* 0x0000000000007b1d */ /* 0x000fec0000010000 */
[----:B------:R-:W1:Y:S04]  /*0280*/  @!P0 LDS R16, [R15+UR4] ;  /* 0x000000040f108984 */ /* 0x000e680008000800 */
[----:B------:R-:W2:Y:S04]  /*0290*/  @!P0 LDS R13, [R15+UR4+0x400] ;  /* 0x000400040f0d8984 */ /* 0x000ea80008000800 */
[----:B------:R-:W3:Y:S04]  /*02a0*/  @!P0 LDS R14, [R15+UR4+0x800] ;  /* 0x000800040f0e8984 */ /* 0x000ee80008000800 */
[----:B------:R-:W4:Y:S01]  /*02b0*/  @!P0 LDS R12, [R15+UR4+0xc00] ;  /* 0x000c00040f0c8984 */ /* 0x000f220008000800 */
[----:B------:R-:W-:-:S04]  /*02c0*/  LOP3.LUT P0, RZ, R3, 0x7, RZ, 0xc0, !PT ;  /* 0x0000000703ff7812 */ /* 0x000fc8000780c0ff */
[----:B------:R-:W-:Y:S01]  /*02d0*/  ISETP.LT.AND P0, PT, R3, 0x400, !P0 ;  /* 0x000004000300780c */ /* 0x000fe20004701270 */
[----:B-1----:R-:W1:Y:S04]  /*02e0*/  SHFL.BFLY PT, R9, R16, 0x4, 0x1f ;  /* 0x0c801f0010097f89 */ /* 0x002e6800000e0000 */
[----:B--2---:R-:W2:Y:S04]  /*02f0*/  SHFL.BFLY PT, R8, R13, 0x4, 0x1f ;  /* 0x0c801f000d087f89 */ /* 0x004ea800000e0000 */
[----:B---3--:R-:W3:Y:S04]  /*0300*/  SHFL.BFLY PT, R11, R14, 0x4, 0x1f ;  /* 0x0c801f000e0b7f89 */ /* 0x008ee800000e0000 */
[----:B----4-:R-:W4:Y:S01]  /*0310*/  SHFL.BFLY PT, R5, R12, 0x4, 0x1f ;  /* 0x0c801f000c057f89 */ /* 0x010f2200000e0000 */
[----:B-1----:R-:W-:Y:S01]  /*0320*/  FADD R9, R16, R9 ;  /* 0x0000000910097221 */ /* 0x002fe20000000000 */
[----:B--2---:R-:W-:-:S04]  /*0330*/  FADD R8, R13, R8 ;  /* 0x000000080d087221 */ /* 0x004fc80000000000 */
[----:B------:R-:W1:Y:S01]  /*0340*/  SHFL.BFLY PT, R4, R9, 0x2, 0x1f ;  /* 0x0c401f0009047f89 */ /* 0x000e6200000e0000 */
[----:B---3--:R-:W-:Y:S01]  /*0350*/  FADD R11, R14, R11 ;  /* 0x0000000b0e0b7221 */ /* 0x008fe20000000000 */
[----:B----4-:R-:W-:-:S04]  /*0360*/  FADD R19, R12, R5 ;  /* 0x000000050c137221 */ /* 0x010fc80000000000 */
[----:B------:R-:W2:Y:S04]  /*0370*/  SHFL.BFLY PT, R10, R11, 0x2, 0x1f ;  /* 0x0c401f000b0a7f89 */ /* 0x000ea800000e0000 */
[----:B------:R-:W3:Y:S04]  /*0380*/  SHFL.BFLY PT, R5, R8, 0x2, 0x1f ;  /* 0x0c401f0008057f89 */ /* 0x000ee800000e0000 */
[----:B------:R-:W4:Y:S01]  /*0390*/  SHFL.BFLY PT, R16, R19, 0x2, 0x1f ;  /* 0x0c401f0013107f89 */ /* 0x000f2200000e0000 */
[----:B-1----:R-:W-:Y:S01]  /*03a0*/  FADD R4, R9, R4 ;  /* 0x0000000409047221 */ /* 0x002fe20000000000 */
[----:B--2---:R-:W-:Y:S01]  /*03b0*/  FADD R12, R11, R10 ;  /* 0x0000000a0b0c7221 */ /* 0x004fe20000000000 */
[----:B---3--:R-:W-:-:S04]  /*03c0*/  FADD R6, R8, R5 ;  /* 0x0000000508067221 */ /* 0x008fc80000000000 */
[----:B------:R-:W1:Y:S01]  /*03d0*/  SHFL.BFLY PT, R13, R12, 0x1, 0x1f ;  /* 0x0c201f000c0d7f89 */ /* 0x000e6200000e0000 */
[----:B----4-:R-:W-:-:S03]  /*03e0*/  FADD R16, R19, R16 ;  /* 0x0000001013107221 */ /* 0x010fc60000000000 */
[----:B------:R-:W2:Y:S04]  /*03f0*/  SHFL.BFLY PT, R5, R4, 0x1, 0x1f ;  /* 0x0c201f0004057f89 */ /* 0x000ea800000e0000 */
[----:B------:R-:W3:Y:S04]  /*0400*/  SHFL.BFLY PT, R7, R6, 0x1, 0x1f ;  /* 0x0c201f0006077f89 */ /* 0x000ee800000e0000 */
[----:B------:R-:W4:Y:S01]  /*0410*/  SHFL.BFLY PT, R9, R16, 0x1, 0x1f ;  /* 0x0c201f0010097f89 */ /* 0x000f2200000e0000 */
[----:B-1----:R-:W-:Y:S01]  /*0420*/  FADD R14, R12, R13 ;  /* 0x0000000d0c0e7221 */ /* 0x002fe20000000000 */
[----:B------:R-:W-:Y:S01]  /*0430*/  IADD3 R12, R18, UR4, RZ ;  /* 0x00000004120c7c10 */ /* 0x000fe2000fffe0ff */
[----:B--2---:R-:W-:-:S03]  /*0440*/  FADD R8, R4, R5 ;  /* 0x0000000504087221 */ /* 0x004fc60000000000 */
[----:B------:R-:W-:Y:S01]  /*0450*/  @P0 STS [R15+UR4+0x800], R14 ;  /* 0x0008000e0f000988 */ /* 0x000fe20008000804 */
[----:B------:R-:W-:Y:S02]  /*0460*/  IMAD R12, R17, -0x1c, R12 ;  /* 0xffffffe4110c7824 */ /* 0x000fe400078e020c */
[----:B---3--:R-:W-:Y:S01]  /*0470*/  FADD R10, R6, R7 ;  /* 0x00000007060a7221 */ /* 0x008fe20000000000 */
[----:B------:R1:W-:Y:S01]  /*0480*/  @P0 STS [R15+UR4], R8 ;  /* 0x000000080f000988 */ /* 0x0003e20008000804 */
[----:B----4-:R-:W-:-:S03]  /*0490*/  FADD R20, R16, R9 ;  /* 0x0000000910147221 */ /* 0x010fc60000000000 */
[----:B------:R-:W-:Y:S04]  /*04a0*/  @P0 STS [R15+UR4+0x400], R10 ;  /* 0x0004000a0f000988 */ /* 0x000fe80008000804 */
[----:B------:R-:W-:Y:S01]  /*04b0*/  @P0 STS [R15+UR4+0xc00], R20 ;  /* 0x000c00140f000988 */ /* 0x000fe20008000804 */
[----:B------:R-:W-:Y:S01]  /*04c0*/  BAR.SYNC.DEFER_BLOCKING 0x0 ;  /* 0x0000000000007b1d */ /* 0x000fe20000010000 */
[C---:B------:R-:W-:Y:S02]  /*04d0*/  LOP3.LUT P0, RZ, R3.reuse, 0x80, RZ, 0xc0, !PT ;  /* 0x0000008003ff7812 */ /* 0x040fe4000780c0ff */
[----:B-1----:R-:W-:-:S04]  /*04e0*/  LOP3.LUT R8, R3, 0x7f, RZ, 0xc0, !PT ;  /* 0x0000007f03087812 */ /* 0x002fc800078ec0ff */
[----:B------:R-:W-:Y:S01]  /*04f0*/  LEA R8, R8, UR4, 0x2 ;  /* 0x0000000408087c11 */ /* 0x000fe2000f8e10ff */
[----:B------:R-:W-:Y:S04]  /*0500*/  LDS R4, [R18+UR4] ;  /* 0x0000000412047984 */ /* 0x000fe80008000800 */
[----:B------:R-:W-:Y:S04]  /*0510*/  LDS R5, [R18+UR4+0x20] ;  /* 0x0000200412057984 */ /* 0x000fe80008000800 */
[----:B------:R-:W-:Y:S04]  /*0520*/  LDS R6, [R18+UR4+0x40] ;  /* 0x0000400412067984 */ /* 0x000fe80008000800 */
[----:B------:R-:W1:Y:S01]  /*0530*/  LDS R7, [R18+UR4+0x60] ;  /* 0x0000600412077984 */ /* 0x000e620008000800 */
[----:B------:R-:W-:Y:S06]  /*0540*/  BAR.SYNC.DEFER_BLOCKING 0x0 ;  /* 0x0000000000007b1d */ /* 0x000fec0000010000 */
[----:B-1----:R1:W-:Y:S02]  /*0550*/  STS.128 [R12], R4 ;  /* 0x000000040c007388 */ /* 0x0023e40000000c00 */
[----:B------:R-:W-:Y:S06]  /*0560*/  BAR.SYNC.DEFER_BLOCKING 0x0 ;  /* 0x0000000000007b1d */ /* 0x000fec0000010000 */
[----:B-1----:R-:W-:Y:S05]  /*0570*/  @P0 EXIT ;  /* 0x000000000000094d */ /* 0x002fea0003800000 */
[----:B------:R-:W0:Y:S01]  /*0580*/  LDS R8, [R8] ;  /* 0x0000000008087984 */ /* 0x000e220000000800 */
[----:B------:R-:W1:Y:S01]  /*0590*/  LDC.64 R4, c[0x0][0x218] ;  /* 0x00008600ff047b82 */ /* 0x000e620000000a00 */
[----:B------:R-:W-:-:S04]  /*05a0*/  LOP3.LUT R3, R2, 0x7f, R3, 0xf8, !PT ;  /* 0x0000007f02037812 */ /* 0x000fc800078ef803 */
[----:B------:R-:W-:-:S04]  /*05b0*/  LEA.HI R0, R0, R3, RZ, 0xa ;  /* 0x0000000300007211 */ /* 0x000fc800078f50ff */
[----:B------:R-:W-:Y:S02]  /*05c0*/  LOP3.LUT R2, R0, 0xfffffc00, RZ, 0xc0, !PT ;  /* 0xfffffc0000027812 */ /* 0x000fe400078ec0ff */
[----:B------:R-:W-:-:S03]  /*05d0*/  SHF.R.S32.HI R0, RZ, 0xa, R0 ;  /* 0x0000000aff007819 */ /* 0x000fc60000011400 */
[----:B------:R-:W-:-:S04]  /*05e0*/  IMAD.IADD R3, R3, 0x1, -R2 ;  /* 0x0000000103037824 */ /* 0x000fc800078e0a02 */
[----:B------:R-:W-:-:S04]  /*05f0*/  IMAD R3, R0, 0xc00, R3 ;  /* 0x00000c0000037824 */ /* 0x000fc800078e0203 */
[----:B-1----:R-:W-:-:S04]  /*0600*/  IMAD.WIDE R2, R3, 0x4, R4 ;  /* 0x0000000403027825 */ /* 0x002fc800078e0204 */
[----:B0-----:R-:W-:-:S05]  /*0610*/  FMUL R5, R8, 0.0625 ;  /* 0x3d80000008057820 */ /* 0x001fca0000400000 */
[----:B------:R-:W-:Y:S01]  /*0620*/  STG.E desc[UR6][R2.64], R5 ;  /* 0x0000000502007986 */ /* 0x000fe2000c101906 */
[----:B------:R-:W-:Y:S05]  /*0630*/  EXIT ;  /* 0x000000000000794d */ /* 0x000fea0003800000 */
.L_x_0:
[----:B------:R-:W-:-:S00]  /*0640*/  BRA `(.L_x_0) ;  /* 0xfffffffc00fc7947 */ /* 0x000fc0000383ffff */
[----:B------:R-:W-:-:S00]  /*0650*/  NOP ;  /* 0x0000000000007918 */ /* 0x000fc00000000000 */
        /* <DEDUP_REMOVED lines=10> */
.L_x_1:


//--------------------- .nv.shared.triton_per_fused_mean_25 --------------------------
	.section	.nv.shared.triton_per_fused_mean_25,"aw",@nobits
	.sectionflags	@""
	.align	16
	.zero		1024


//--------------------- .nv.constant0.triton_per_fused_mean_25 --------------------------
	.section	.nv.constant0.triton_per_fused_mean_25,"a",@progbits
	.sectionflags	@""
	.align	4
.nv.constant0.triton_per_fused_mean_25:
	.zero		552
